	.headerflags	@"EF_CUDA_TEXMODE_UNIFIED EF_CUDA_64BIT_ADDRESS EF_CUDA_ACCELERATORS EF_CUDA_SM90 EF_CUDA_VIRTUAL_SM(EF_CUDA_SM90)"
	.elftype	@"ET_EXEC"


//--------------------- .nv.info                  --------------------------
	.section	.nv.info,"",@"SHT_CUDA_INFO"
	.align	4


	//----- nvinfo : EIATTR_REGCOUNT
	.align		4
        /*0000*/ 	.byte	0x04, 0x2f
        /*0002*/ 	.short	(.L_1 - .L_0)
	.align		4
.L_0:
        /*0004*/ 	.word	index@(triton_poi_fused_max_unpool2d_13)
        /*0008*/ 	.word	0x00000008


	//----- nvinfo : EIATTR_MIN_STACK_SIZE
	.align		4
.L_1:
        /*000c*/ 	.byte	0x04, 0x12
        /*000e*/ 	.short	(.L_3 - .L_2)
	.align		4
.L_2:
        /*0010*/ 	.word	index@(triton_poi_fused_max_unpool2d_13)
        /*0014*/ 	.word	0x00000000


	//----- nvinfo : EIATTR_FRAME_SIZE
	.align		4
.L_3:
        /*0018*/ 	.byte	0x04, 0x11
        /*001a*/ 	.short	(.L_5 - .L_4)
	.align		4
.L_4:
        /*001c*/ 	.word	index@(triton_poi_fused_max_unpool2d_13)
        /*0020*/ 	.word	0x00000000


	//----- nvinfo : EIATTR_MIN_STACK_SIZE
	.align		4
.L_5:
        /*0024*/ 	.byte	0x04, 0x12
        /*0026*/ 	.short	(.L_7 - .L_6)
	.align		4
.L_6:
        /*0028*/ 	.word	index@(triton_poi_fused_max_unpool2d_13)
        /*002c*/ 	.word	0x00000000
.L_7:


//--------------------- .nv.info.triton_poi_fused_max_unpool2d_13 --------------------------
	.section	.nv.info.triton_poi_fused_max_unpool2d_13,"",@"SHT_CUDA_INFO"
	.sectionflags	@""
	.align	4


	//----- nvinfo : EIATTR_CUDA_API_VERSION
	.align		4
        /*0000*/ 	.byte	0x04, 0x37
        /*0002*/ 	.short	(.L_9 - .L_8)
.L_8:
        /*0004*/ 	.word	0x0000007c


	//----- nvinfo : EIATTR_KPARAM_INFO
	.align		4
.L_9:
        /*0008*/ 	.byte	0x04, 0x17
        /*000a*/ 	.short	(.L_11 - .L_10)
.L_10:
        /*000c*/ 	.word	0x00000000
        /*0010*/ 	.short	0x0001
        /*0012*/ 	.short	0x0008
        /*0014*/ 	.byte	0x00, 0xf0, 0x11, 0x00


	//----- nvinfo : EIATTR_KPARAM_INFO
	.align		4
.L_11:
        /*0018*/ 	.byte	0x04, 0x17
        /*001a*/ 	.short	(.L_13 - .L_12)
.L_12:
        /*001c*/ 	.word	0x00000000
        /*0020*/ 	.short	0x0000
        /*0022*/ 	.short	0x0000
        /*0024*/ 	.byte	0x00, 0xf4, 0x21, 0x00


	//----- nvinfo : EIATTR_SPARSE_MMA_MASK
	.align		4
.L_13:
        /*0028*/ 	.byte	0x03, 0x50
        /*002a*/ 	.short	0x0000


	//----- nvinfo : EIATTR_MAXREG_COUNT
	.align		4
        /*002c*/ 	.byte	0x03, 0x1b
        /*002e*/ 	.short	0x00ff


	//----- nvinfo : EIATTR_EXIT_INSTR_OFFSETS
	.align		4
        /*0030*/ 	.byte	0x04, 0x1c
        /*0032*/ 	.short	(.L_15 - .L_14)


	//   ....[0]....
.L_14:
        /*0034*/ 	.word	0x000000b0


	//----- nvinfo : EIATTR_REQNTID
	.align		4
.L_15:
        /*0038*/ 	.byte	0x04, 0x10
        /*003a*/ 	.short	(.L_17 - .L_16)
.L_16:
        /*003c*/ 	.word	0x00000080
        /*0040*/ 	.word	0x00000001
        /*0044*/ 	.word	0x00000001


	//----- nvinfo : EIATTR_CBANK_PARAM_SIZE
	.align		4
.L_17:
        /*0048*/ 	.byte	0x03, 0x19
        /*004a*/ 	.short	0x000c


	//----- nvinfo : EIATTR_PARAM_CBANK
	.align		4
        /*004c*/ 	.byte	0x04, 0x0a
        /*004e*/ 	.short	(.L_19 - .L_18)
	.align		4
.L_18:
        /*0050*/ 	.word	index@(.nv.constant0.triton_poi_fused_max_unpool2d_13)
        /*0054*/ 	.short	0x0210
        /*0056*/ 	.short	0x000c


	//----- nvinfo : EIATTR_SW_WAR
	.align		4
.L_19:
        /*0058*/ 	.byte	0x04, 0x36
        /*005a*/ 	.short	(.L_21 - .L_20)
.L_20:
        /*005c*/ 	.word	0x00000008
.L_21:


//--------------------- .nv.callgraph             --------------------------
	.section	.nv.callgraph,"",@"SHT_CUDA_CALLGRAPH"
	.align	4
	.sectionentsize	8
	.align		4
        /*0000*/ 	.word	0x00000000
	.align		4
        /*0004*/ 	.word	0xffffffff
	.align		4
        /*0008*/ 	.word	0x00000000
	.align		4
        /*000c*/ 	.word	0xfffffffe
	.align		4
        /*0010*/ 	.word	0x00000000
	.align		4
        /*0014*/ 	.word	0xfffffffd
	.align		4
        /*0018*/ 	.word	0x00000000
	.align		4
        /*001c*/ 	.word	0xfffffffc


//--------------------- .text.triton_poi_fused_max_unpool2d_13 --------------------------
	.section	.text.triton_poi_fused_max_unpool2d_13,"ax",@progbits
	.align	128
        .global         triton_poi_fused_max_unpool2d_13
        .type           triton_poi_fused_max_unpool2d_13,@function
        .size           triton_poi_fused_max_unpool2d_13,(.L_x_1 - triton_poi_fused_max_unpool2d_13)
        .other          triton_poi_fused_max_unpool2d_13,@"STO_CUDA_ENTRY STV_DEFAULT"
triton_poi_fused_max_unpool2d_13:
.text.triton_poi_fused_max_unpool2d_13:
[----:B------:R-:W-:Y:S01]  /*0000*/  LDC R1, c[0x0][0x28] ;  /* 0x00000a00ff017b82 */ /* 0x000fe20000000800 */
[----:B------:R-:W1:Y:S07]  /*0010*/  S2R R0, SR_TID.X ;  /* 0x0000000000007919 */ /* 0x000e6e0000002100 */
[----:B------:R-:W2:Y:S01]  /*0020*/  LDC.64 R2, c[0x0][0x210] ;  /* 0x00008400ff027b82 */ /* 0x000ea20000000a00 */
[----:B------:R-:W-:Y:S01]  /*0030*/  ULDC.64 UR4, c[0x0][0x208] ;  /* 0x0000820000047ab9 */ /* 0x000fe20000000a00 */
[----:B------:R-:W3:Y:S01]  /*0040*/  S2R R5, SR_CTAID.X ;  /* 0x0000000000057919 */ /* 0x000ee20000002500 */
[----:B-1----:R-:W-:-:S04]  /*0050*/  SHF.L.U32 R0, R0, 0x2, RZ ;  /* 0x0000000200007819 */ /* 0x002fc800000006ff */
[----:B------:R-:W-:-:S04]  /*0060*/  LOP3.LUT R0, R0, 0x1fc, RZ, 0xc0, !PT ;  /* 0x000001fc00007812 */ /* 0x000fc800078ec0ff */
[----:B---3--:R-:W-:-:S05]  /*0070*/  LEA R5, R5, R0, 0xa ;  /* 0x0000000005057211 */ /* 0x008fca00078e50ff */
[----:B--2---:R-:W-:-:S05]  /*0080*/  IMAD.WIDE R2, R5, 0x4, R2 ;  /* 0x0000000405027825 */ /* 0x004fca00078e0202 */
[----:B------:R-:W-:Y:S04]  /*0090*/  STG.E.128 desc[UR4][R2.64], RZ ;  /* 0x000000ff02007986 */ /* 0x000fe8000c101d04 */
[----:B------:R-:W-:Y:S01]  /*00a0*/  STG.E.128 desc[UR4][R2.64+0x800], RZ ;  /* 0x000800ff02007986 */ /* 0x000fe2000c101d04 */
[----:B------:R-:W-:Y:S05]  /*00b0*/  EXIT ;  /* 0x000000000000794d */ /* 0x000fea0003800000 */
.L_x_0:
[----:B------:R-:W-:-:S00]  /*00c0*/  BRA `(.L_x_0) ;  /* 0xfffffffc00fc7947 */ /* 0x000fc0000383ffff */
[----:B------:R-:W-:-:S00]  /*00d0*/  NOP ;  /* 0x0000000000007918 */ /* 0x000fc00000000000 */
        /* <DEDUP_REMOVED lines=10> */
.L_x_1:


//--------------------- .nv.constant0.triton_poi_fused_max_unpool2d_13 --------------------------
	.section	.nv.constant0.triton_poi_fused_max_unpool2d_13,"a",@progbits
	.sectionflags	@""
	.align	4
.nv.constant0.triton_poi_fused_max_unpool2d_13:
	.zero		540
